//
// Generated by NVIDIA NVVM Compiler
//
// Compiler Build ID: CL-36424714
// Cuda compilation tools, release 13.0, V13.0.88
// Based on NVVM 20.0.0
//

.version 9.0
.target sm_100
.address_size 64

	// .globl	_Z5mtrixPfS_S_i

.visible .entry _Z5mtrixPfS_S_i(
	.param .u64 .ptr .align 1 _Z5mtrixPfS_S_i_param_0,
	.param .u64 .ptr .align 1 _Z5mtrixPfS_S_i_param_1,
	.param .u64 .ptr .align 1 _Z5mtrixPfS_S_i_param_2,
	.param .u32 _Z5mtrixPfS_S_i_param_3
)
{
	.reg .pred 	%p<12>;
	.reg .b32 	%r<81>;
	.reg .b32 	%f<55>;
	.reg .b64 	%rd<57>;

	ld.param.u64 	%rd6, [_Z5mtrixPfS_S_i_param_0];
	ld.param.u64 	%rd7, [_Z5mtrixPfS_S_i_param_1];
	ld.param.u64 	%rd5, [_Z5mtrixPfS_S_i_param_2];
	ld.param.u32 	%r48, [_Z5mtrixPfS_S_i_param_3];
	cvta.to.global.u64 	%rd1, %rd7;
	cvta.to.global.u64 	%rd2, %rd6;
	setp.lt.s32 	%p1, %r48, 1;
	@%p1 bra 	$L__BB0_16;
	add.s32 	%r1, %r48, -1;
	and.b32  	%r2, %r48, 7;
	and.b32  	%r3, %r48, 3;
	and.b32  	%r4, %r48, 2147483640;
	neg.s32 	%r5, %r4;
	shl.b32 	%r6, %r48, 3;
	shl.b32 	%r7, %r48, 1;
	mul.lo.s32 	%r8, %r48, 5;
	mul.lo.s32 	%r9, %r48, 6;
	mul.lo.s32 	%r10, %r48, 7;
	cvta.to.global.u64 	%rd3, %rd5;
	mov.b32 	%r66, 0;
$L__BB0_2:
	mul.lo.s32 	%r12, %r66, %r48;
	mov.b32 	%r67, 0;
	cvt.u64.u32 	%rd46, %r12;
$L__BB0_3:
	setp.lt.u32 	%p2, %r1, 7;
	add.s32 	%r52, %r67, %r12;
	mul.wide.u32 	%rd8, %r52, 4;
	add.s64 	%rd4, %rd3, %rd8;
	ld.global.f32 	%f52, [%rd4];
	mov.b32 	%r79, 0;
	@%p2 bra 	$L__BB0_6;
	add.s32 	%r76, %r48, %r67;
	add.s32 	%r75, %r7, %r67;
	mad.lo.s32 	%r74, %r48, 3, %r67;
	shl.b32 	%r53, %r48, 2;
	add.s32 	%r73, %r53, %r67;
	add.s32 	%r72, %r8, %r67;
	add.s32 	%r71, %r9, %r67;
	add.s32 	%r70, %r10, %r67;
	mov.u32 	%r68, %r12;
	mov.u32 	%r69, %r67;
	mov.u32 	%r77, %r5;
$L__BB0_5:
	.pragma "nounroll";
	mul.wide.u32 	%rd9, %r68, 4;
	add.s64 	%rd10, %rd2, %rd9;
	ld.global.f32 	%f9, [%rd10];
	mul.wide.u32 	%rd11, %r69, 4;
	add.s64 	%rd12, %rd1, %rd11;
	ld.global.f32 	%f10, [%rd12];
	fma.rn.f32 	%f11, %f9, %f10, %f52;
	st.global.f32 	[%rd4], %f11;
	ld.global.f32 	%f12, [%rd10+4];
	mul.wide.u32 	%rd13, %r76, 4;
	add.s64 	%rd14, %rd1, %rd13;
	ld.global.f32 	%f13, [%rd14];
	fma.rn.f32 	%f14, %f12, %f13, %f11;
	st.global.f32 	[%rd4], %f14;
	ld.global.f32 	%f15, [%rd10+8];
	mul.wide.u32 	%rd15, %r75, 4;
	add.s64 	%rd16, %rd1, %rd15;
	ld.global.f32 	%f16, [%rd16];
	fma.rn.f32 	%f17, %f15, %f16, %f14;
	st.global.f32 	[%rd4], %f17;
	ld.global.f32 	%f18, [%rd10+12];
	mul.wide.u32 	%rd17, %r74, 4;
	add.s64 	%rd18, %rd1, %rd17;
	ld.global.f32 	%f19, [%rd18];
	fma.rn.f32 	%f20, %f18, %f19, %f17;
	st.global.f32 	[%rd4], %f20;
	ld.global.f32 	%f21, [%rd10+16];
	mul.wide.u32 	%rd19, %r73, 4;
	add.s64 	%rd20, %rd1, %rd19;
	ld.global.f32 	%f22, [%rd20];
	fma.rn.f32 	%f23, %f21, %f22, %f20;
	st.global.f32 	[%rd4], %f23;
	ld.global.f32 	%f24, [%rd10+20];
	mul.wide.u32 	%rd21, %r72, 4;
	add.s64 	%rd22, %rd1, %rd21;
	ld.global.f32 	%f25, [%rd22];
	fma.rn.f32 	%f26, %f24, %f25, %f23;
	st.global.f32 	[%rd4], %f26;
	ld.global.f32 	%f27, [%rd10+24];
	mul.wide.u32 	%rd23, %r71, 4;
	add.s64 	%rd24, %rd1, %rd23;
	ld.global.f32 	%f28, [%rd24];
	fma.rn.f32 	%f29, %f27, %f28, %f26;
	st.global.f32 	[%rd4], %f29;
	ld.global.f32 	%f30, [%rd10+28];
	mul.wide.u32 	%rd25, %r70, 4;
	add.s64 	%rd26, %rd1, %rd25;
	ld.global.f32 	%f31, [%rd26];
	fma.rn.f32 	%f52, %f30, %f31, %f29;
	st.global.f32 	[%rd4], %f52;
	add.s32 	%r77, %r77, 8;
	add.s32 	%r76, %r76, %r6;
	add.s32 	%r75, %r75, %r6;
	add.s32 	%r74, %r74, %r6;
	add.s32 	%r73, %r73, %r6;
	add.s32 	%r72, %r72, %r6;
	add.s32 	%r71, %r71, %r6;
	add.s32 	%r70, %r70, %r6;
	add.s32 	%r69, %r69, %r6;
	add.s32 	%r68, %r68, 8;
	setp.ne.s32 	%p3, %r77, 0;
	mov.u32 	%r79, %r4;
	@%p3 bra 	$L__BB0_5;
$L__BB0_6:
	setp.eq.s32 	%p4, %r2, 0;
	@%p4 bra 	$L__BB0_14;
	add.s32 	%r54, %r2, -1;
	setp.lt.u32 	%p5, %r54, 3;
	@%p5 bra 	$L__BB0_9;
	add.s32 	%r55, %r79, %r12;
	mul.wide.u32 	%rd27, %r55, 4;
	add.s64 	%rd28, %rd2, %rd27;
	ld.global.f32 	%f32, [%rd28];
	mad.lo.s32 	%r56, %r79, %r48, %r67;
	mul.wide.u32 	%rd29, %r56, 4;
	add.s64 	%rd30, %rd1, %rd29;
	ld.global.f32 	%f33, [%rd30];
	fma.rn.f32 	%f34, %f32, %f33, %f52;
	st.global.f32 	[%rd4], %f34;
	cvt.u64.u32 	%rd32, %r79;
	add.s64 	%rd33, %rd32, %rd46;
	shl.b64 	%rd34, %rd33, 2;
	add.s64 	%rd35, %rd2, %rd34;
	ld.global.f32 	%f35, [%rd35+4];
	add.s32 	%r57, %r56, %r48;
	mul.wide.u32 	%rd36, %r57, 4;
	add.s64 	%rd37, %rd1, %rd36;
	ld.global.f32 	%f36, [%rd37];
	fma.rn.f32 	%f37, %f35, %f36, %f34;
	st.global.f32 	[%rd4], %f37;
	ld.global.f32 	%f38, [%rd35+8];
	add.s32 	%r58, %r57, %r48;
	mul.wide.u32 	%rd38, %r58, 4;
	add.s64 	%rd39, %rd1, %rd38;
	ld.global.f32 	%f39, [%rd39];
	fma.rn.f32 	%f40, %f38, %f39, %f37;
	st.global.f32 	[%rd4], %f40;
	ld.global.f32 	%f41, [%rd35+12];
	add.s32 	%r59, %r58, %r48;
	mul.wide.u32 	%rd40, %r59, 4;
	add.s64 	%rd41, %rd1, %rd40;
	ld.global.f32 	%f42, [%rd41];
	fma.rn.f32 	%f52, %f41, %f42, %f40;
	st.global.f32 	[%rd4], %f52;
	add.s32 	%r79, %r79, 4;
$L__BB0_9:
	setp.eq.s32 	%p6, %r3, 0;
	@%p6 bra 	$L__BB0_14;
	setp.eq.s32 	%p7, %r3, 1;
	@%p7 bra 	$L__BB0_12;
	add.s32 	%r60, %r79, %r12;
	mul.wide.u32 	%rd42, %r60, 4;
	add.s64 	%rd43, %rd2, %rd42;
	ld.global.f32 	%f43, [%rd43];
	mad.lo.s32 	%r61, %r79, %r48, %r67;
	mul.wide.u32 	%rd44, %r61, 4;
	add.s64 	%rd45, %rd1, %rd44;
	ld.global.f32 	%f44, [%rd45];
	fma.rn.f32 	%f45, %f43, %f44, %f52;
	st.global.f32 	[%rd4], %f45;
	cvt.u64.u32 	%rd47, %r79;
	add.s64 	%rd48, %rd47, %rd46;
	shl.b64 	%rd49, %rd48, 2;
	add.s64 	%rd50, %rd2, %rd49;
	ld.global.f32 	%f46, [%rd50+4];
	add.s32 	%r62, %r61, %r48;
	mul.wide.u32 	%rd51, %r62, 4;
	add.s64 	%rd52, %rd1, %rd51;
	ld.global.f32 	%f47, [%rd52];
	fma.rn.f32 	%f52, %f46, %f47, %f45;
	st.global.f32 	[%rd4], %f52;
	add.s32 	%r79, %r79, 2;
$L__BB0_12:
	and.b32  	%r63, %r48, 1;
	setp.eq.b32 	%p8, %r63, 1;
	not.pred 	%p9, %p8;
	@%p9 bra 	$L__BB0_14;
	add.s32 	%r64, %r79, %r12;
	mul.wide.u32 	%rd53, %r64, 4;
	add.s64 	%rd54, %rd2, %rd53;
	ld.global.f32 	%f48, [%rd54];
	mad.lo.s32 	%r65, %r79, %r48, %r67;
	mul.wide.u32 	%rd55, %r65, 4;
	add.s64 	%rd56, %rd1, %rd55;
	ld.global.f32 	%f49, [%rd56];
	fma.rn.f32 	%f50, %f48, %f49, %f52;
	st.global.f32 	[%rd4], %f50;
$L__BB0_14:
	add.s32 	%r67, %r67, 1;
	setp.ne.s32 	%p10, %r67, %r48;
	@%p10 bra 	$L__BB0_3;
	add.s32 	%r66, %r66, 1;
	setp.ne.s32 	%p11, %r66, %r48;
	@%p11 bra 	$L__BB0_2;
$L__BB0_16:
	ret;

}


// ===== COMPILED SASS (sm_100) =====

	.target	sm_100

	.elftype	@"ET_EXEC"


//--------------------- .note.nv.tkinfo           --------------------------
	.section	.note.nv.tkinfo,"",@"SHT_NOTE"
	.sectionflags	@"SHF_NOTE_NV_TKINFO"
	.tkinfo
        /*0018*/ 	.word	0x00000002
        /*0030*/ 	.string	""
        /*0030*/ 	.string	"ptxas"
        /*0030*/ 	.string	"Cuda compilation tools, release 13.0, V13.0.88"
        /*0030*/ 	.string	"Build cuda_13.0.r13.0/compiler.36424714_0"
        /*0030*/ 	.string	"-arch sm_100 -m 64 "



//--------------------- .note.nv.cuinfo           --------------------------
	.section	.note.nv.cuinfo,"",@"SHT_NOTE"
	.sectionflags	@"SHF_NOTE_NV_CUINFO"
        /*0018*/ 	.short	0x0002
        /*001a*/ 	.short	0x0064
        /*001c*/ 	.short	0x0082
	.zero		2


//--------------------- .nv.info                  --------------------------
	.section	.nv.info,"",@"SHT_CUDA_INFO"
	.align	4


	//----- nvinfo : EIATTR_REGCOUNT
	.align		4
        /*0000*/ 	.byte	0x04, 0x2f
        /*0002*/ 	.short	(.L_1 - .L_0)
	.align		4
.L_0:
        /*0004*/ 	.word	index@(_Z5mtrixPfS_S_i)
        /*0008*/ 	.word	0x00000020


	//----- nvinfo : EIATTR_FRAME_SIZE
	.align		4
.L_1:
        /*000c*/ 	.byte	0x04, 0x11
        /*000e*/ 	.short	(.L_3 - .L_2)
	.align		4
.L_2:
        /*0010*/ 	.word	index@(_Z5mtrixPfS_S_i)
        /*0014*/ 	.word	0x00000000


	//----- nvinfo : EIATTR_MIN_STACK_SIZE
	.align		4
.L_3:
        /*0018*/ 	.byte	0x04, 0x12
        /*001a*/ 	.short	(.L_5 - .L_4)
	.align		4
.L_4:
        /*001c*/ 	.word	index@(_Z5mtrixPfS_S_i)
        /*0020*/ 	.word	0x00000000
.L_5:


//--------------------- .nv.compat                --------------------------
	.section	.nv.compat,"",@"SHT_CUDA_COMPAT_INFO"
	.align	4
        /*0000*/ 	.byte	0x02, 0x09, 0x00, 0x00, 0x02, 0x02, 0x01, 0x00, 0x02, 0x05, 0x05, 0x00, 0x03, 0x07, 0x01, 0x01
        /*0010*/ 	.byte	0x02, 0x03, 0x00, 0x00, 0x02, 0x06, 0x01, 0x00, 0x04, 0x0b, 0x08, 0x00, 0x09, 0x00, 0x00, 0x00
        /*0020*/ 	.byte	0x00, 0x00, 0x00, 0x00


//--------------------- .nv.info._Z5mtrixPfS_S_i  --------------------------
	.section	.nv.info._Z5mtrixPfS_S_i,"",@"SHT_CUDA_INFO"
	.sectionflags	@""
	.align	4


	//----- nvinfo : EIATTR_CUDA_API_VERSION
	.align		4
        /*0000*/ 	.byte	0x04, 0x37
        /*0002*/ 	.short	(.L_7 - .L_6)
.L_6:
        /*0004*/ 	.word	0x00000082


	//----- nvinfo : EIATTR_KPARAM_INFO
	.align		4
.L_7:
        /*0008*/ 	.byte	0x04, 0x17
        /*000a*/ 	.short	(.L_9 - .L_8)
.L_8:
        /*000c*/ 	.word	0x00000000
        /*0010*/ 	.short	0x0003
        /*0012*/ 	.short	0x0018
        /*0014*/ 	.byte	0x00, 0xf0, 0x11, 0x00


	//----- nvinfo : EIATTR_KPARAM_INFO
	.align		4
.L_9:
        /*0018*/ 	.byte	0x04, 0x17
        /*001a*/ 	.short	(.L_11 - .L_10)
.L_10:
        /*001c*/ 	.word	0x00000000
        /*0020*/ 	.short	0x0002
        /*0022*/ 	.short	0x0010
        /*0024*/ 	.byte	0x00, 0xf5, 0x21, 0x00


	//----- nvinfo : EIATTR_KPARAM_INFO
	.align		4
.L_11:
        /*0028*/ 	.byte	0x04, 0x17
        /*002a*/ 	.short	(.L_13 - .L_12)
.L_12:
        /*002c*/ 	.word	0x00000000
        /*0030*/ 	.short	0x0001
        /*0032*/ 	.short	0x0008
        /*0034*/ 	.byte	0x00, 0xf5, 0x21, 0x00


	//----- nvinfo : EIATTR_KPARAM_INFO
	.align		4
.L_13:
        /*0038*/ 	.byte	0x04, 0x17
        /*003a*/ 	.short	(.L_15 - .L_14)
.L_14:
        /*003c*/ 	.word	0x00000000
        /*0040*/ 	.short	0x0000
        /*0042*/ 	.short	0x0000
        /*0044*/ 	.byte	0x00, 0xf5, 0x21, 0x00


	//----- nvinfo : EIATTR_SPARSE_MMA_MASK
	.align		4
.L_15:
        /*0048*/ 	.byte	0x03, 0x50
        /*004a*/ 	.short	0x0000


	//----- nvinfo : EIATTR_MAXREG_COUNT
	.align		4
        /*004c*/ 	.byte	0x03, 0x1b
        /*004e*/ 	.short	0x00ff


	//----- nvinfo : EIATTR_MERCURY_ISA_VERSION
	.align		4
        /*0050*/ 	.byte	0x03, 0x5f
        /*0052*/ 	.short	0x0101


	//----- nvinfo : EIATTR_VRC_CTA_INIT_COUNT
	.align		4
        /*0054*/ 	.byte	0x02, 0x4a
	.zero		1
	.zero		1


	//----- nvinfo : EIATTR_EXIT_INSTR_OFFSETS
	.align		4
        /*0058*/ 	.byte	0x04, 0x1c
        /*005a*/ 	.short	(.L_17 - .L_16)


	//   ....[0]....
.L_16:
        /*005c*/ 	.word	0x00000030


	//   ....[1]....
        /*0060*/ 	.word	0x00000b00


	//----- nvinfo : EIATTR_CBANK_PARAM_SIZE
	.align		4
.L_17:
        /*0064*/ 	.byte	0x03, 0x19
        /*0066*/ 	.short	0x001c


	//----- nvinfo : EIATTR_PARAM_CBANK
	.align		4
        /*0068*/ 	.byte	0x04, 0x0a
        /*006a*/ 	.short	(.L_19 - .L_18)
	.align		4
.L_18:
        /*006c*/ 	.word	index@(.nv.constant0._Z5mtrixPfS_S_i)
        /*0070*/ 	.short	0x0380
        /*0072*/ 	.short	0x001c


	//----- nvinfo : EIATTR_SW_WAR
	.align		4
.L_19:
        /*0074*/ 	.byte	0x04, 0x36
        /*0076*/ 	.short	(.L_21 - .L_20)
.L_20:
        /*0078*/ 	.word	0x00000008
.L_21:


//--------------------- .nv.callgraph             --------------------------
	.section	.nv.callgraph,"",@"SHT_CUDA_CALLGRAPH"
	.align	4
	.sectionentsize	8
	.align		4
        /*0000*/ 	.word	0x00000000
	.align		4
        /*0004*/ 	.word	0xffffffff
	.align		4
        /*0008*/ 	.word	0x00000000
	.align		4
        /*000c*/ 	.word	0xfffffffe
	.align		4
        /*0010*/ 	.word	0x00000000
	.align		4
        /*0014*/ 	.word	0xfffffffd
	.align		4
        /*0018*/ 	.word	0x00000000
	.align		4
        /*001c*/ 	.word	0xfffffffc


//--------------------- .text._Z5mtrixPfS_S_i     --------------------------
	.section	.text._Z5mtrixPfS_S_i,"ax",@progbits
	.align	128
        .global         _Z5mtrixPfS_S_i
        .type           _Z5mtrixPfS_S_i,@function
        .size           _Z5mtrixPfS_S_i,(.L_x_8 - _Z5mtrixPfS_S_i)
        .other          _Z5mtrixPfS_S_i,@"STO_CUDA_ENTRY STV_DEFAULT"
_Z5mtrixPfS_S_i:
.text._Z5mtrixPfS_S_i:
[----:B------:R-:W-:Y:S08]  /*0000*/  LDC R1, c[0x0][0x37c] ;  /* 0x0000df00ff017b82 */ /* 0x000ff00000000800 */
[----:B------:R-:W0:Y:S02]  /*0010*/  LDC R4, c[0x0][0x398] ;  /* 0x0000e600ff047b82 */ /* 0x000e240000000800 */
[----:B0-----:R-:W-:-:S13]  /*0020*/  ISETP.GE.AND P0, PT, R4, 0x1, PT ;  /* 0x000000010400780c */ /* 0x001fda0003f06270 */
[----:B------:R-:W-:Y:S05]  /*0030*/  @!P0 EXIT ;  /* 0x000000000000894d */ /* 0x000fea0003800000 */
[C---:B------:R-:W-:Y:S01]  /*0040*/  LOP3.LUT R0, R4.reuse, 0x7ffffff8, RZ, 0xc0, !PT ;  /* 0x7ffffff804007812 */ /* 0x040fe200078ec0ff */
[----:B------:R-:W0:Y:S01]  /*0050*/  LDCU.64 UR6, c[0x0][0x358] ;  /* 0x00006b00ff0677ac */ /* 0x000e220008000a00 */
[C---:B------:R-:W-:Y:S02]  /*0060*/  IADD3 R2, PT, PT, R4.reuse, -0x1, RZ ;  /* 0xffffffff04027810 */ /* 0x040fe40007ffe0ff */
[C---:B------:R-:W-:Y:S01]  /*0070*/  LOP3.LUT R3, R4.reuse, 0x7, RZ, 0xc0, !PT ;  /* 0x0000000704037812 */ /* 0x040fe200078ec0ff */
[----:B------:R-:W-:Y:S01]  /*0080*/  UMOV UR4, URZ ;  /* 0x000000ff00047c82 */ /* 0x000fe20008000000 */
[----:B------:R-:W-:Y:S02]  /*0090*/  LOP3.LUT R4, R4, 0x3, RZ, 0xc0, !PT ;  /* 0x0000000304047812 */ /* 0x000fe400078ec0ff */
[----:B------:R-:W-:-:S07]  /*00a0*/  IADD3 R5, PT, PT, -R0, RZ, RZ ;  /* 0x000000ff00057210 */ /* 0x000fce0007ffe1ff */
.L_x_6:
[----:B-1----:R-:W1:Y:S01]  /*00b0*/  LDCU UR8, c[0x0][0x398] ;  /* 0x00007300ff0877ac */ /* 0x002e620008000800 */
[----:B------:R-:W-:Y:S01]  /*00c0*/  HFMA2 R6, -RZ, RZ, 0, 0 ;  /* 0x00000000ff067431 */ /* 0x000fe200000001ff */
[----:B-1----:R-:W-:Y:S02]  /*00d0*/  UIMAD UR5, UR4, UR8, URZ ;  /* 0x00000008040572a4 */ /* 0x002fe4000f8e02ff */
[----:B------:R-:W-:-:S04]  /*00e0*/  UIADD3 UR4, UPT, UPT, UR4, 0x1, URZ ;  /* 0x0000000104047890 */ /* 0x000fc8000fffe0ff */
[----:B--2345:R-:W-:-:S11]  /*00f0*/  UISETP.NE.AND UP0, UPT, UR4, UR8, UPT ;  /* 0x000000080400728c */ /* 0x03cfd6000bf05270 */
.L_x_5:
[----:B-1234-:R-:W1:Y:S01]  /*0100*/  LDC.64 R12, c[0x0][0x390] ;  /* 0x0000e400ff0c7b82 */ /* 0x01ee620000000a00 */
[----:B------:R-:W-:Y:S02]  /*0110*/  ISETP.GE.U32.AND P0, PT, R2, 0x7, PT ;  /* 0x000000070200780c */ /* 0x000fe40003f06070 */
[----:B------:R-:W-:-:S05]  /*0120*/  IADD3 R7, PT, PT, R6, UR5, RZ ;  /* 0x0000000506077c10 */ /* 0x000fca000fffe0ff */
[----:B-1----:R-:W-:-:S05]  /*0130*/  IMAD.WIDE.U32 R12, R7, 0x4, R12 ;  /* 0x00000004070c7825 */ /* 0x002fca00078e000c */
[----:B0----5:R0:W5:Y:S01]  /*0140*/  LDG.E R19, desc[UR6][R12.64] ;  /* 0x000000060c137981 */ /* 0x021162000c1e1900 */
[----:B------:R-:W-:Y:S01]  /*0150*/  IMAD.MOV.U32 R7, RZ, RZ, RZ ;  /* 0x000000ffff077224 */ /* 0x000fe200078e00ff */
[----:B------:R-:W-:Y:S06]  /*0160*/  @!P0 BRA `(.L_x_0) ;  /* 0x00000004000c8947 */ /* 0x000fec0003800000 */
[----:B------:R-:W1:Y:S01]  /*0170*/  LDC R9, c[0x0][0x398] ;  /* 0x0000e600ff097b82 */ /* 0x000e620000000800 */
[----:B------:R-:W-:Y:S02]  /*0180*/  MOV R10, UR5 ;  /* 0x00000005000a7c02 */ /* 0x000fe40008000f00 */
[-C--:B------:R-:W-:Y:S02]  /*0190*/  MOV R8, R6.reuse ;  /* 0x0000000600087202 */ /* 0x080fe40000000f00 */
[----:B------:R-:W-:Y:S02]  /*01a0*/  MOV R7, R5 ;  /* 0x0000000500077202 */ /* 0x000fe40000000f00 */
[----:B-1----:R-:W-:Y:S01]  /*01b0*/  IADD3 R11, PT, PT, R6, R9, RZ ;  /* 0x00000009060b7210 */ /* 0x002fe20007ffe0ff */
[C-C-:B------:R-:W-:Y:S01]  /*01c0*/  IMAD R24, R9.reuse, 0x2, R6.reuse ;  /* 0x0000000209187824 */ /* 0x140fe200078e0206 */
[C---:B------:R-:W-:Y:S01]  /*01d0*/  LEA R26, R9.reuse, R6, 0x2 ;  /* 0x00000006091a7211 */ /* 0x040fe200078e10ff */
[----:B------:R-:W-:-:S02]  /*01e0*/  IMAD R25, R9, 0x3, R6 ;  /* 0x0000000309197824 */ /* 0x000fc400078e0206 */
[C-C-:B------:R-:W-:Y:S02]  /*01f0*/  IMAD R27, R9.reuse, 0x5, R6.reuse ;  /* 0x00000005091b7824 */ /* 0x140fe400078e0206 */
[C-C-:B------:R-:W-:Y:S02]  /*0200*/  IMAD R28, R9.reuse, 0x6, R6.reuse ;  /* 0x00000006091c7824 */ /* 0x140fe400078e0206 */
[----:B------:R-:W-:-:S07]  /*0210*/  IMAD R29, R9, 0x7, R6 ;  /* 0x00000007091d7824 */ /* 0x000fce00078e0206 */
.L_x_1:
[----:B-1----:R-:W1:Y:S08]  /*0220*/  LDC.64 R16, c[0x0][0x388] ;  /* 0x0000e200ff107b82 */ /* 0x002e700000000a00 */
[----:B------:R-:W2:Y:S01]  /*0230*/  LDC.64 R14, c[0x0][0x380] ;  /* 0x0000e000ff0e7b82 */ /* 0x000ea20000000a00 */
[----:B-1----:R-:W-:-:S06]  /*0240*/  IMAD.WIDE.U32 R22, R8, 0x4, R16 ;  /* 0x0000000408167825 */ /* 0x002fcc00078e0010 */
[----:B------:R-:W3:Y:S01]  /*0250*/  LDG.E R22, desc[UR6][R22.64] ;  /* 0x0000000616167981 */ /* 0x000ee2000c1e1900 */
[----:B--2---:R-:W-:-:S05]  /*0260*/  IMAD.WIDE.U32 R14, R10, 0x4, R14 ;  /* 0x000000040a0e7825 */ /* 0x004fca00078e000e */
[----:B------:R-:W3:Y:S02]  /*0270*/  LDG.E R18, desc[UR6][R14.64] ;  /* 0x000000060e127981 */ /* 0x000ee4000c1e1900 */
[----:B---3-5:R-:W-:Y:S01]  /*0280*/  FFMA R21, R18, R22, R19 ;  /* 0x0000001612157223 */ /* 0x028fe20000000013 */
[----:B------:R-:W-:-:S04]  /*0290*/  IMAD.WIDE.U32 R18, R11, 0x4, R16 ;  /* 0x000000040b127825 */ /* 0x000fc800078e0010 */
[----:B------:R1:W-:Y:S04]  /*02a0*/  STG.E desc[UR6][R12.64], R21 ;  /* 0x000000150c007986 */ /* 0x0003e8000c101906 */
[----:B------:R-:W2:Y:S04]  /*02b0*/  LDG.E R18, desc[UR6][R18.64] ;  /* 0x0000000612127981 */ /* 0x000ea8000c1e1900 */
[----:B------:R-:W2:Y:S02]  /*02c0*/  LDG.E R20, desc[UR6][R14.64+0x4] ;  /* 0x000004060e147981 */ /* 0x000ea4000c1e1900 */
[----:B--2---:R-:W-:Y:S01]  /*02d0*/  FFMA R19, R20, R18, R21 ;  /* 0x0000001214137223 */ /* 0x004fe20000000015 */
[----:B-1----:R-:W-:-:S04]  /*02e0*/  IMAD.WIDE.U32 R20, R24, 0x4, R16 ;  /* 0x0000000418147825 */ /* 0x002fc800078e0010 */
[----:B------:R1:W-:Y:S04]  /*02f0*/  STG.E desc[UR6][R12.64], R19 ;  /* 0x000000130c007986 */ /* 0x0003e8000c101906 */
[----:B------:R-:W2:Y:S04]  /*0300*/  LDG.E R20, desc[UR6][R20.64] ;  /* 0x0000000614147981 */ /* 0x000ea8000c1e1900 */
[----:B------:R-:W2:Y:S02]  /*0310*/  LDG.E R22, desc[UR6][R14.64+0x8] ;  /* 0x000008060e167981 */ /* 0x000ea4000c1e1900 */
[----:B--2---:R-:W-:Y:S01]  /*0320*/  FFMA R20, R22, R20, R19 ;  /* 0x0000001416147223 */ /* 0x004fe20000000013 */
[----:B------:R-:W-:-:S04]  /*0330*/  IMAD.WIDE.U32 R22, R25, 0x4, R16 ;  /* 0x0000000419167825 */ /* 0x000fc800078e0010 */
[----:B------:R2:W-:Y:S04]  /*0340*/  STG.E desc[UR6][R12.64], R20 ;  /* 0x000000140c007986 */ /* 0x0005e8000c101906 */
[----:B------:R-:W3:Y:S04]  /*0350*/  LDG.E R23, desc[UR6][R22.64] ;  /* 0x0000000616177981 */ /* 0x000ee8000c1e1900 */
[----:B------:R-:W3:Y:S02]  /*0360*/  LDG.E R18, desc[UR6][R14.64+0xc] ;  /* 0x00000c060e127981 */ /* 0x000ee4000c1e1900 */
[----:B---3--:R-:W-:Y:S01]  /*0370*/  FFMA R23, R18, R23, R20 ;  /* 0x0000001712177223 */ /* 0x008fe20000000014 */
[----:B-1----:R-:W-:-:S04]  /*0380*/  IMAD.WIDE.U32 R18, R26, 0x4, R16 ;  /* 0x000000041a127825 */ /* 0x002fc800078e0010 */
[----:B------:R1:W-:Y:S04]  /*0390*/  STG.E desc[UR6][R12.64], R23 ;  /* 0x000000170c007986 */ /* 0x0003e8000c101906 */
[----:B------:R-:W3:Y:S04]  /*03a0*/  LDG.E R18, desc[UR6][R18.64] ;  /* 0x0000000612127981 */ /* 0x000ee8000c1e1900 */
[----:B------:R-:W3:Y:S02]  /*03b0*/  LDG.E R21, desc[UR6][R14.64+0x10] ;  /* 0x000010060e157981 */ /* 0x000ee4000c1e1900 */
[----:B---3--:R-:W-:Y:S01]  /*03c0*/  FFMA R19, R21, R18, R23 ;  /* 0x0000001215137223 */ /* 0x008fe20000000017 */
[----:B--2---:R-:W-:-:S04]  /*03d0*/  IMAD.WIDE.U32 R20, R27, 0x4, R16 ;  /* 0x000000041b147825 */ /* 0x004fc800078e0010 */
[----:B------:R2:W-:Y:S04]  /*03e0*/  STG.E desc[UR6][R12.64], R19 ;  /* 0x000000130c007986 */ /* 0x0005e8000c101906 */
[----:B------:R-:W3:Y:S04]  /*03f0*/  LDG.E R20, desc[UR6][R20.64] ;  /* 0x0000000614147981 */ /* 0x000ee8000c1e1900 */
[----:B------:R-:W3:Y:S02]  /*0400*/  LDG.E R22, desc[UR6][R14.64+0x14] ;  /* 0x000014060e167981 */ /* 0x000ee4000c1e1900 */
[----:B---3--:R-:W-:Y:S01]  /*0410*/  FFMA R21, R22, R20, R19 ;  /* 0x0000001416157223 */ /* 0x008fe20000000013 */
[----:B-1----:R-:W-:-:S04]  /*0420*/  IMAD.WIDE.U32 R22, R28, 0x4, R16 ;  /* 0x000000041c167825 */ /* 0x002fc800078e0010 */
[----:B------:R1:W-:Y:S04]  /*0430*/  STG.E desc[UR6][R12.64], R21 ;  /* 0x000000150c007986 */ /* 0x0003e8000c101906 */
[----:B------:R-:W3:Y:S04]  /*0440*/  LDG.E R22, desc[UR6][R22.64] ;  /* 0x0000000616167981 */ /* 0x000ee8000c1e1900 */
[----:B------:R-:W3:Y:S01]  /*0450*/  LDG.E R18, desc[UR6][R14.64+0x18] ;  /* 0x000018060e127981 */ /* 0x000ee2000c1e1900 */
[----:B------:R-:W-:Y:S01]  /*0460*/  IMAD.WIDE.U32 R16, R29, 0x4, R16 ;  /* 0x000000041d107825 */ /* 0x000fe200078e0010 */
[----:B------:R-:W-:-:S03]  /*0470*/  IADD3 R7, PT, PT, R7, 0x8, RZ ;  /* 0x0000000807077810 */ /* 0x000fc60007ffe0ff */
[----:B---3--:R-:W-:-:S05]  /*0480*/  FFMA R18, R18, R22, R21 ;  /* 0x0000001612127223 */ /* 0x008fca0000000015 */
[----:B------:R1:W-:Y:S04]  /*0490*/  STG.E desc[UR6][R12.64], R18 ;  /* 0x000000120c007986 */ /* 0x0003e8000c101906 */
[----:B--2---:R-:W2:Y:S04]  /*04a0*/  LDG.E R19, desc[UR6][R14.64+0x1c] ;  /* 0x00001c060e137981 */ /* 0x004ea8000c1e1900 */
[----:B------:R-:W2:Y:S01]  /*04b0*/  LDG.E R16, desc[UR6][R16.64] ;  /* 0x0000000610107981 */ /* 0x000ea2000c1e1900 */
[----:B------:R-:W-:Y:S01]  /*04c0*/  ISETP.NE.AND P0, PT, R7, RZ, PT ;  /* 0x000000ff0700720c */ /* 0x000fe20003f05270 */
[C---:B------:R-:W-:Y:S01]  /*04d0*/  IMAD R25, R9.reuse, 0x8, R25 ;  /* 0x0000000809197824 */ /* 0x040fe200078e0219 */
[C---:B------:R-:W-:Y:S01]  /*04e0*/  LEA R11, R9.reuse, R11, 0x3 ;  /* 0x0000000b090b7211 */ /* 0x040fe200078e18ff */
[C---:B------:R-:W-:Y:S01]  /*04f0*/  IMAD R8, R9.reuse, 0x8, R8 ;  /* 0x0000000809087824 */ /* 0x040fe200078e0208 */
[----:B------:R-:W-:-:S02]  /*0500*/  LEA R24, R9, R24, 0x3 ;  /* 0x0000001809187211 */ /* 0x000fc400078e18ff */
[C---:B------:R-:W-:Y:S02]  /*0510*/  LEA R26, R9.reuse, R26, 0x3 ;  /* 0x0000001a091a7211 */ /* 0x040fe400078e18ff */
[C---:B------:R-:W-:Y:S02]  /*0520*/  LEA R27, R9.reuse, R27, 0x3 ;  /* 0x0000001b091b7211 */ /* 0x040fe400078e18ff */
[C---:B------:R-:W-:Y:S02]  /*0530*/  LEA R28, R9.reuse, R28, 0x3 ;  /* 0x0000001c091c7211 */ /* 0x040fe400078e18ff */
[----:B------:R-:W-:Y:S02]  /*0540*/  LEA R29, R9, R29, 0x3 ;  /* 0x0000001d091d7211 */ /* 0x000fe400078e18ff */
[----:B------:R-:W-:Y:S01]  /*0550*/  IADD3 R10, PT, PT, R10, 0x8, RZ ;  /* 0x000000080a0a7810 */ /* 0x000fe20007ffe0ff */
[----:B--2---:R-:W-:-:S05]  /*0560*/  FFMA R19, R19, R16, R18 ;  /* 0x0000001013137223 */ /* 0x004fca0000000012 */
[----:B------:R1:W-:Y:S01]  /*0570*/  STG.E desc[UR6][R12.64], R19 ;  /* 0x000000130c007986 */ /* 0x0003e2000c101906 */
[----:B------:R-:W-:Y:S05]  /*0580*/  @P0 BRA `(.L_x_1) ;  /* 0xfffffffc00240947 */ /* 0x000fea000383ffff */
[----:B------:R-:W-:-:S07]  /*0590*/  MOV R7, R0 ;  /* 0x0000000000077202 */ /* 0x000fce0000000f00 */
.L_x_0:
[----:B------:R-:W-:-:S13]  /*05a0*/  ISETP.NE.AND P0, PT, R3, RZ, PT ;  /* 0x000000ff0300720c */ /* 0x000fda0003f05270 */
[----:B------:R-:W-:Y:S05]  /*05b0*/  @!P0 BRA `(.L_x_2) ;  /* 0x00000004003c8947 */ /* 0x000fea0003800000 */
[----:B------:R-:W-:Y:S02]  /*05c0*/  IADD3 R8, PT, PT, R3, -0x1, RZ ;  /* 0xffffffff03087810 */ /* 0x000fe40007ffe0ff */
[----:B------:R-:W-:Y:S02]  /*05d0*/  ISETP.NE.AND P0, PT, R4, RZ, PT ;  /* 0x000000ff0400720c */ /* 0x000fe40003f05270 */
[----:B------:R-:W-:-:S13]  /*05e0*/  ISETP.GE.U32.AND P1, PT, R8, 0x3, PT ;  /* 0x000000030800780c */ /* 0x000fda0003f26070 */
[----:B------:R-:W-:Y:S05]  /*05f0*/  @!P1 BRA `(.L_x_3) ;  /* 0x00000000008c9947 */ /* 0x000fea0003800000 */
[----:B------:R-:W2:Y:S01]  /*0600*/  LDC R14, c[0x0][0x398] ;  /* 0x0000e600ff0e7b82 */ /* 0x000ea20000000800 */
[----:B------:R-:W-:-:S07]  /*0610*/  IADD3 R11, PT, PT, R7, UR5, RZ ;  /* 0x00000005070b7c10 */ /* 0x000fce000fffe0ff */
[----:B-1----:R-:W1:Y:S08]  /*0620*/  LDC.64 R20, c[0x0][0x380] ;  /* 0x0000e000ff147b82 */ /* 0x002e700000000a00 */
[----:B------:R-:W3:Y:S01]  /*0630*/  LDC.64 R8, c[0x0][0x388] ;  /* 0x0000e200ff087b82 */ /* 0x000ee20000000a00 */
[----:B--2---:R-:W-:Y:S02]  /*0640*/  IMAD R15, R7, R14, R6 ;  /* 0x0000000e070f7224 */ /* 0x004fe400078e0206 */
[----:B-1----:R-:W-:-:S05]  /*0650*/  IMAD.WIDE.U32 R20, R11, 0x4, R20 ;  /* 0x000000040b147825 */ /* 0x002fca00078e0014 */
[----:B------:R-:W1:Y:S01]  /*0660*/  LDC.64 R10, c[0x0][0x380] ;  /* 0x0000e000ff0a7b82 */ /* 0x000e620000000a00 */
[----:B------:R-:W2:Y:S01]  /*0670*/  LDG.E R20, desc[UR6][R20.64] ;  /* 0x0000000614147981 */ /* 0x000ea2000c1e1900 */
[----:B---3--:R-:W-:-:S06]  /*0680*/  IMAD.WIDE.U32 R16, R15, 0x4, R8 ;  /* 0x000000040f107825 */ /* 0x008fcc00078e0008 */
[----:B------:R-:W2:Y:S01]  /*0690*/  LDG.E R16, desc[UR6][R16.64] ;  /* 0x0000000610107981 */ /* 0x000ea2000c1e1900 */
[----:B------:R-:W-:Y:S02]  /*06a0*/  IADD3 R18, P1, PT, R7, UR5, RZ ;  /* 0x0000000507127c10 */ /* 0x000fe4000ff3e0ff */
[----:B------:R-:W-:-:S03]  /*06b0*/  IADD3 R23, PT, PT, R15, R14, RZ ;  /* 0x0000000e0f177210 */ /* 0x000fc60007ffe0ff */
[----:B------:R-:W-:Y:S01]  /*06c0*/  IMAD.X R22, RZ, RZ, RZ, P1 ;  /* 0x000000ffff167224 */ /* 0x000fe200008e06ff */
[----:B-1----:R-:W-:-:S04]  /*06d0*/  LEA R10, P1, R18, R10, 0x2 ;  /* 0x0000000a120a7211 */ /* 0x002fc800078210ff */
[----:B------:R-:W-:Y:S01]  /*06e0*/  LEA.HI.X R11, R18, R11, R22, 0x2, P1 ;  /* 0x0000000b120b7211 */ /* 0x000fe200008f1416 */
[----:B--2--5:R-:W-:Y:S01]  /*06f0*/  FFMA R15, R20, R16, R19 ;  /* 0x00000010140f7223 */ /* 0x024fe20000000013 */
[----:B------:R-:W-:-:S04]  /*0700*/  IMAD.WIDE.U32 R18, R23, 0x4, R8 ;  /* 0x0000000417127825 */ /* 0x000fc800078e0008 */
[----:B------:R2:W-:Y:S04]  /*0710*/  STG.E desc[UR6][R12.64], R15 ;  /* 0x0000000f0c007986 */ /* 0x0005e8000c101906 */
[----:B------:R-:W3:Y:S04]  /*0720*/  LDG.E R18, desc[UR6][R18.64] ;  /* 0x0000000612127981 */ /* 0x000ee8000c1e1900 */
[----:B------:R-:W3:Y:S01]  /*0730*/  LDG.E R16, desc[UR6][R10.64+0x4] ;  /* 0x000004060a107981 */ /* 0x000ee2000c1e1900 */
[----:B------:R-:W-:Y:S01]  /*0740*/  IADD3 R23, PT, PT, R23, R14, RZ ;  /* 0x0000000e17177210 */ /* 0x000fe20007ffe0ff */
[----:B---3--:R-:W-:-:S04]  /*0750*/  FFMA R21, R16, R18, R15 ;  /* 0x0000001210157223 */ /* 0x008fc8000000000f */
[C---:B------:R-:W-:Y:S01]  /*0760*/  IMAD.WIDE.U32 R16, R23.reuse, 0x4, R8 ;  /* 0x0000000417107825 */ /* 0x040fe200078e0008 */
[----:B------:R2:W-:Y:S05]  /*0770*/  STG.E desc[UR6][R12.64], R21 ;  /* 0x000000150c007986 */ /* 0x0005ea000c101906 */
[----:B------:R-:W3:Y:S04]  /*0780*/  LDG.E R16, desc[UR6][R16.64] ;  /* 0x0000000610107981 */ /* 0x000ee8000c1e1900 */
[----:B------:R-:W3:Y:S01]  /*0790*/  LDG.E R20, desc[UR6][R10.64+0x8] ;  /* 0x000008060a147981 */ /* 0x000ee2000c1e1900 */
[----:B------:R-:W-:-:S05]  /*07a0*/  IADD3 R25, PT, PT, R23, R14, RZ ;  /* 0x0000000e17197210 */ /* 0x000fca0007ffe0ff */
[----:B------:R-:W-:-:S04]  /*07b0*/  IMAD.WIDE.U32 R8, R25, 0x4, R8 ;  /* 0x0000000419087825 */ /* 0x000fc800078e0008 */
[----:B---3--:R-:W-:-:S05]  /*07c0*/  FFMA R23, R20, R16, R21 ;  /* 0x0000001014177223 */ /* 0x008fca0000000015 */
[----:B------:R2:W-:Y:S04]  /*07d0*/  STG.E desc[UR6][R12.64], R23 ;  /* 0x000000170c007986 */ /* 0x0005e8000c101906 */
[----:B------:R-:W3:Y:S04]  /*07e0*/  LDG.E R14, desc[UR6][R10.64+0xc] ;  /* 0x00000c060a0e7981 */ /* 0x000ee8000c1e1900 */
[----:B------:R-:W3:Y:S01]  /*07f0*/  LDG.E R8, desc[UR6][R8.64] ;  /* 0x0000000608087981 */ /* 0x000ee2000c1e1900 */
[----:B------:R-:W-:Y:S01]  /*0800*/  IADD3 R7, PT, PT, R7, 0x4, RZ ;  /* 0x0000000407077810 */ /* 0x000fe20007ffe0ff */
[----:B---3--:R-:W-:-:S05]  /*0810*/  FFMA R19, R14, R8, R23 ;  /* 0x000000080e137223 */ /* 0x008fca0000000017 */
[----:B------:R2:W-:Y:S02]  /*0820*/  STG.E desc[UR6][R12.64], R19 ;  /* 0x000000130c007986 */ /* 0x0005e4000c101906 */
.L_x_3:
[----:B------:R-:W-:Y:S05]  /*0830*/  @!P0 BRA `(.L_x_2) ;  /* 0x00000000009c8947 */ /* 0x000fea0003800000 */
[----:B------:R-:W-:-:S13]  /*0840*/  ISETP.NE.AND P0, PT, R4, 0x1, PT ;  /* 0x000000010400780c */ /* 0x000fda0003f05270 */
[----:B------:R-:W-:Y:S05]  /*0850*/  @!P0 BRA `(.L_x_4) ;  /* 0x00000000005c8947 */ /* 0x000fea0003800000 */
[----:B-1----:R-:W2:Y:S01]  /*0860*/  LDC R18, c[0x0][0x398] ;  /* 0x0000e600ff127b82 */ /* 0x002ea20000000800 */
[----:B------:R-:W-:-:S07]  /*0870*/  VIADD R17, R7, UR5 ;  /* 0x0000000507117c36 */ /* 0x000fce0008000000 */
[----:B------:R-:W1:Y:S08]  /*0880*/  LDC.64 R10, c[0x0][0x380] ;  /* 0x0000e000ff0a7b82 */ /* 0x000e700000000a00 */
        /* <DEDUP_REMOVED lines=8> */
[----:B------:R-:W-:Y:S02]  /*0910*/  IADD3 R23, PT, PT, R21, R18, RZ ;  /* 0x0000001215177210 */ /* 0x000fe40007ffe0ff */
[----:B------:R-:W-:-:S03]  /*0920*/  IADD3.X R22, PT, PT, RZ, RZ, RZ, P0, !PT ;  /* 0x000000ffff167210 */ /* 0x000fc600007fe4ff */
[----:B------:R-:W-:Y:S01]  /*0930*/  IMAD.WIDE.U32 R8, R23, 0x4, R8 ;  /* 0x0000000417087825 */ /* 0x000fe200078e0008 */
[----:B-1----:R-:W-:-:S04]  /*0940*/  LEA R10, P0, R20, R10, 0x2 ;  /* 0x0000000a140a7211 */ /* 0x002fc800078010ff */
[----:B------:R-:W-:Y:S01]  /*0950*/  LEA.HI.X R11, R20, R11, R22, 0x2, P0 ;  /* 0x0000000b140b7211 */ /* 0x000fe200000f1416 */
[----:B--2--5:R-:W-:-:S05]  /*0960*/  FFMA R21, R16, R14, R19 ;  /* 0x0000000e10157223 */ /* 0x024fca0000000013 */
[----:B------:R3:W-:Y:S04]  /*0970*/  STG.E desc[UR6][R12.64], R21 ;  /* 0x000000150c007986 */ /* 0x0007e8000c101906 */
[----:B------:R-:W2:Y:S04]  /*0980*/  LDG.E R10, desc[UR6][R10.64+0x4] ;  /* 0x000004060a0a7981 */ /* 0x000ea8000c1e1900 */
[----:B------:R-:W2:Y:S01]  /*0990*/  LDG.E R8, desc[UR6][R8.64] ;  /* 0x0000000608087981 */ /* 0x000ea2000c1e1900 */
[----:B------:R-:W-:Y:S01]  /*09a0*/  IADD3 R7, PT, PT, R7, 0x2, RZ ;  /* 0x0000000207077810 */ /* 0x000fe20007ffe0ff */
[----:B--2---:R-:W-:-:S05]  /*09b0*/  FFMA R19, R10, R8, R21 ;  /* 0x000000080a137223 */ /* 0x004fca0000000015 */
[----:B------:R3:W-:Y:S02]  /*09c0*/  STG.E desc[UR6][R12.64], R19 ;  /* 0x000000130c007986 */ /* 0x0007e4000c101906 */
.L_x_4:
[----:B------:R-:W4:Y:S02]  /*09d0*/  LDC R14, c[0x0][0x398] ;  /* 0x0000e600ff0e7b82 */ /* 0x000f240000000800 */
[----:B----4-:R-:W-:-:S04]  /*09e0*/  LOP3.LUT R8, R14, 0x1, RZ, 0xc0, !PT ;  /* 0x000000010e087812 */ /* 0x010fc800078ec0ff */
[----:B------:R-:W-:-:S13]  /*09f0*/  ISETP.NE.U32.AND P0, PT, R8, 0x1, PT ;  /* 0x000000010800780c */ /* 0x000fda0003f05070 */
[----:B------:R-:W-:Y:S05]  /*0a00*/  @P0 BRA `(.L_x_2) ;  /* 0x0000000000280947 */ /* 0x000fea0003800000 */
[----:B------:R-:W4:Y:S01]  /*0a10*/  LDC.64 R10, c[0x0][0x380] ;  /* 0x0000e000ff0a7b82 */ /* 0x000f220000000a00 */
[C---:B--2---:R-:W-:Y:S01]  /*0a20*/  IADD3 R15, PT, PT, R7.reuse, UR5, RZ ;  /* 0x00000005070f7c10 */ /* 0x044fe2000fffe0ff */
[----:B------:R-:W-:-:S06]  /*0a30*/  IMAD R7, R7, R14, R6 ;  /* 0x0000000e07077224 */ /* 0x000fcc00078e0206 */
[----:B------:R-:W2:Y:S01]  /*0a40*/  LDC.64 R8, c[0x0][0x388] ;  /* 0x0000e200ff087b82 */ /* 0x000ea20000000a00 */
[----:B----4-:R-:W-:-:S06]  /*0a50*/  IMAD.WIDE.U32 R10, R15, 0x4, R10 ;  /* 0x000000040f0a7825 */ /* 0x010fcc00078e000a */
[----:B------:R-:W1:Y:S01]  /*0a60*/  LDG.E R10, desc[UR6][R10.64] ;  /* 0x000000060a0a7981 */ /* 0x000e62000c1e1900 */
[----:B--2---:R-:W-:-:S06]  /*0a70*/  IMAD.WIDE.U32 R8, R7, 0x4, R8 ;  /* 0x0000000407087825 */ /* 0x004fcc00078e0008 */
[----:B------:R-:W1:Y:S02]  /*0a80*/  LDG.E R8, desc[UR6][R8.64] ;  /* 0x0000000608087981 */ /* 0x000e64000c1e1900 */
[----:B-1-3-5:R-:W-:-:S05]  /*0a90*/  FFMA R19, R10, R8, R19 ;  /* 0x000000080a137223 */ /* 0x02afca0000000013 */
[----:B------:R4:W-:Y:S02]  /*0aa0*/  STG.E desc[UR6][R12.64], R19 ;  /* 0x000000130c007986 */ /* 0x0009e4000c101906 */
.L_x_2:
[----:B------:R-:W0:Y:S01]  /*0ab0*/  LDCU UR8, c[0x0][0x398] ;  /* 0x00007300ff0877ac */ /* 0x000e220008000800 */
[----:B------:R-:W-:-:S04]  /*0ac0*/  IADD3 R6, PT, PT, R6, 0x1, RZ ;  /* 0x0000000106067810 */ /* 0x000fc80007ffe0ff */
[----:B0-----:R-:W-:-:S13]  /*0ad0*/  ISETP.NE.AND P0, PT, R6, UR8, PT ;  /* 0x0000000806007c0c */ /* 0x001fda000bf05270 */
[----:B------:R-:W-:Y:S05]  /*0ae0*/  @P0 BRA `(.L_x_5) ;  /* 0xfffffff400840947 */ /* 0x000fea000383ffff */
[----:B------:R-:W-:Y:S05]  /*0af0*/  BRA.U UP0, `(.L_x_6) ;  /* 0xfffffff5006c7547 */ /* 0x000fea000b83ffff */
[----:B------:R-:W-:Y:S05]  /*0b00*/  EXIT ;  /* 0x000000000000794d */ /* 0x000fea0003800000 */
.L_x_7:
[----:B------:R-:W-:-:S00]  /*0b10*/  BRA `(.L_x_7) ;  /* 0xfffffffc00fc7947 */ /* 0x000fc0000383ffff */
[----:B------:R-:W-:-:S00]  /*0b20*/  NOP ;  /* 0x0000000000007918 */ /* 0x000fc00000000000 */
        /* <DEDUP_REMOVED lines=13> */
.L_x_8:


//--------------------- .nv.shared.reserved.0     --------------------------
	.section	.nv.shared.reserved.0,"aw",@nobits
	.weak		__nv_reservedSMEM_offset_0_alias
	.size		__nv_reservedSMEM_offset_0_alias, 0, 64
	.other		__nv_reservedSMEM_offset_0_alias,@"STO_CUDA_RESERVED_SHARED STV_DEFAULT"
__nv_reservedSMEM_offset_0_alias:
	.zero		0
	.zero		64


//--------------------- .nv.constant0._Z5mtrixPfS_S_i --------------------------
	.section	.nv.constant0._Z5mtrixPfS_S_i,"a",@progbits
	.sectionflags	@""
	.align	4
.nv.constant0._Z5mtrixPfS_S_i:
	.zero		924


//--------------------- SYMBOLS --------------------------

	.type		.nv.reservedSmem.offset0,@object
	.size		.nv.reservedSmem.offset0,0x4
